//
// Generated by NVIDIA NVVM Compiler
//
// Compiler Build ID: CL-36424714
// Cuda compilation tools, release 13.0, V13.0.88
// Based on NVVM 20.0.0
//

.version 9.0
.target sm_100
.address_size 64

	// .globl	_Z8reduceV2ILj256EEvPfS0_i
.extern .shared .align 16 .b8 smemTmp[];

.visible .entry _Z8reduceV2ILj256EEvPfS0_i(
	.param .u64 .ptr .align 1 _Z8reduceV2ILj256EEvPfS0_i_param_0,
	.param .u64 .ptr .align 1 _Z8reduceV2ILj256EEvPfS0_i_param_1,
	.param .u32 _Z8reduceV2ILj256EEvPfS0_i_param_2
)
{
	.reg .pred 	%p<6>;
	.reg .b32 	%r<12>;
	.reg .b32 	%f<33>;
	.reg .b64 	%rd<9>;

	ld.param.u64 	%rd1, [_Z8reduceV2ILj256EEvPfS0_i_param_0];
	ld.param.u64 	%rd2, [_Z8reduceV2ILj256EEvPfS0_i_param_1];
	ld.param.u32 	%r5, [_Z8reduceV2ILj256EEvPfS0_i_param_2];
	mov.u32 	%r1, %tid.x;
	mov.u32 	%r6, %ctaid.x;
	mov.u32 	%r7, %ntid.x;
	mul.lo.s32 	%r8, %r7, %r6;
	shl.b32 	%r9, %r8, 1;
	add.s32 	%r2, %r9, %r1;
	add.s32 	%r3, %r2, %r7;
	setp.ge.u32 	%p1, %r3, %r5;
	mov.f32 	%f32, 0f00000000;
	@%p1 bra 	$L__BB0_2;
	cvta.to.global.u64 	%rd3, %rd1;
	mul.wide.s32 	%rd4, %r2, 4;
	add.s64 	%rd5, %rd3, %rd4;
	ld.global.f32 	%f4, [%rd5];
	mul.wide.u32 	%rd6, %r3, 4;
	add.s64 	%rd7, %rd3, %rd6;
	ld.global.f32 	%f5, [%rd7];
	add.f32 	%f32, %f4, %f5;
$L__BB0_2:
	shl.b32 	%r10, %r1, 2;
	mov.u32 	%r11, smemTmp;
	add.s32 	%r4, %r11, %r10;
	st.shared.f32 	[%r4], %f32;
	bar.sync 	0;
	setp.gt.u32 	%p2, %r1, 127;
	@%p2 bra 	$L__BB0_4;
	ld.shared.f32 	%f6, [%r4];
	ld.shared.f32 	%f7, [%r4+512];
	add.f32 	%f8, %f6, %f7;
	st.shared.f32 	[%r4], %f8;
$L__BB0_4:
	bar.sync 	0;
	setp.gt.u32 	%p3, %r1, 63;
	@%p3 bra 	$L__BB0_6;
	ld.shared.f32 	%f9, [%r4];
	ld.shared.f32 	%f10, [%r4+256];
	add.f32 	%f11, %f9, %f10;
	st.shared.f32 	[%r4], %f11;
$L__BB0_6:
	bar.sync 	0;
	setp.gt.u32 	%p4, %r1, 31;
	@%p4 bra 	$L__BB0_9;
	ld.volatile.shared.f32 	%f12, [%r4];
	ld.volatile.shared.f32 	%f13, [%r4+128];
	add.f32 	%f14, %f12, %f13;
	st.volatile.shared.f32 	[%r4], %f14;
	ld.volatile.shared.f32 	%f15, [%r4];
	ld.volatile.shared.f32 	%f16, [%r4+64];
	add.f32 	%f17, %f15, %f16;
	st.volatile.shared.f32 	[%r4], %f17;
	ld.volatile.shared.f32 	%f18, [%r4];
	ld.volatile.shared.f32 	%f19, [%r4+32];
	add.f32 	%f20, %f18, %f19;
	st.volatile.shared.f32 	[%r4], %f20;
	ld.volatile.shared.f32 	%f21, [%r4];
	ld.volatile.shared.f32 	%f22, [%r4+16];
	add.f32 	%f23, %f21, %f22;
	st.volatile.shared.f32 	[%r4], %f23;
	ld.volatile.shared.f32 	%f24, [%r4];
	ld.volatile.shared.f32 	%f25, [%r4+8];
	add.f32 	%f26, %f24, %f25;
	st.volatile.shared.f32 	[%r4], %f26;
	ld.volatile.shared.f32 	%f27, [%r4];
	ld.volatile.shared.f32 	%f28, [%r4+4];
	add.f32 	%f29, %f27, %f28;
	st.volatile.shared.f32 	[%r4], %f29;
	setp.ne.s32 	%p5, %r1, 0;
	@%p5 bra 	$L__BB0_9;
	ld.shared.f32 	%f30, [smemTmp];
	cvta.to.global.u64 	%rd8, %rd2;
	atom.global.add.f32 	%f31, [%rd8], %f30;
$L__BB0_9:
	ret;

}


// ===== COMPILED SASS (sm_100) =====

	.target	sm_100

	.elftype	@"ET_EXEC"


//--------------------- .note.nv.tkinfo           --------------------------
	.section	.note.nv.tkinfo,"",@"SHT_NOTE"
	.sectionflags	@"SHF_NOTE_NV_TKINFO"
	.tkinfo
        /*0018*/ 	.word	0x00000002
        /*0030*/ 	.string	""
        /*0030*/ 	.string	"ptxas"
        /*0030*/ 	.string	"Cuda compilation tools, release 13.0, V13.0.88"
        /*0030*/ 	.string	"Build cuda_13.0.r13.0/compiler.36424714_0"
        /*0030*/ 	.string	"-arch sm_100 -m 64 "



//--------------------- .note.nv.cuinfo           --------------------------
	.section	.note.nv.cuinfo,"",@"SHT_NOTE"
	.sectionflags	@"SHF_NOTE_NV_CUINFO"
        /*0018*/ 	.short	0x0002
        /*001a*/ 	.short	0x0064
        /*001c*/ 	.short	0x0082
	.zero		2


//--------------------- .nv.info                  --------------------------
	.section	.nv.info,"",@"SHT_CUDA_INFO"
	.align	4


	//----- nvinfo : EIATTR_REGCOUNT
	.align		4
        /*0000*/ 	.byte	0x04, 0x2f
        /*0002*/ 	.short	(.L_1 - .L_0)
	.align		4
.L_0:
        /*0004*/ 	.word	index@(_Z8reduceV2ILj256EEvPfS0_i)
        /*0008*/ 	.word	0x0000000b


	//----- nvinfo : EIATTR_FRAME_SIZE
	.align		4
.L_1:
        /*000c*/ 	.byte	0x04, 0x11
        /*000e*/ 	.short	(.L_3 - .L_2)
	.align		4
.L_2:
        /*0010*/ 	.word	index@(_Z8reduceV2ILj256EEvPfS0_i)
        /*0014*/ 	.word	0x00000000


	//----- nvinfo : EIATTR_MIN_STACK_SIZE
	.align		4
.L_3:
        /*0018*/ 	.byte	0x04, 0x12
        /*001a*/ 	.short	(.L_5 - .L_4)
	.align		4
.L_4:
        /*001c*/ 	.word	index@(_Z8reduceV2ILj256EEvPfS0_i)
        /*0020*/ 	.word	0x00000000
.L_5:


//--------------------- .nv.compat                --------------------------
	.section	.nv.compat,"",@"SHT_CUDA_COMPAT_INFO"
	.align	4
        /*0000*/ 	.byte	0x02, 0x09, 0x00, 0x00, 0x02, 0x02, 0x01, 0x00, 0x02, 0x05, 0x05, 0x00, 0x03, 0x07, 0x01, 0x01
        /*0010*/ 	.byte	0x02, 0x03, 0x00, 0x00, 0x02, 0x06, 0x01, 0x00, 0x04, 0x0b, 0x08, 0x00, 0x09, 0x00, 0x00, 0x00
        /*0020*/ 	.byte	0x00, 0x00, 0x00, 0x00


//--------------------- .nv.info._Z8reduceV2ILj256EEvPfS0_i --------------------------
	.section	.nv.info._Z8reduceV2ILj256EEvPfS0_i,"",@"SHT_CUDA_INFO"
	.sectionflags	@""
	.align	4


	//----- nvinfo : EIATTR_CUDA_API_VERSION
	.align		4
        /*0000*/ 	.byte	0x04, 0x37
        /*0002*/ 	.short	(.L_7 - .L_6)
.L_6:
        /*0004*/ 	.word	0x00000082


	//----- nvinfo : EIATTR_KPARAM_INFO
	.align		4
.L_7:
        /*0008*/ 	.byte	0x04, 0x17
        /*000a*/ 	.short	(.L_9 - .L_8)
.L_8:
        /*000c*/ 	.word	0x00000000
        /*0010*/ 	.short	0x0002
        /*0012*/ 	.short	0x0010
        /*0014*/ 	.byte	0x00, 0xf0, 0x11, 0x00


	//----- nvinfo : EIATTR_KPARAM_INFO
	.align		4
.L_9:
        /*0018*/ 	.byte	0x04, 0x17
        /*001a*/ 	.short	(.L_11 - .L_10)
.L_10:
        /*001c*/ 	.word	0x00000000
        /*0020*/ 	.short	0x0001
        /*0022*/ 	.short	0x0008
        /*0024*/ 	.byte	0x00, 0xf5, 0x21, 0x00


	//----- nvinfo : EIATTR_KPARAM_INFO
	.align		4
.L_11:
        /*0028*/ 	.byte	0x04, 0x17
        /*002a*/ 	.short	(.L_13 - .L_12)
.L_12:
        /*002c*/ 	.word	0x00000000
        /*0030*/ 	.short	0x0000
        /*0032*/ 	.short	0x0000
        /*0034*/ 	.byte	0x00, 0xf5, 0x21, 0x00


	//----- nvinfo : EIATTR_SPARSE_MMA_MASK
	.align		4
.L_13:
        /*0038*/ 	.byte	0x03, 0x50
        /*003a*/ 	.short	0x0000


	//----- nvinfo : EIATTR_MAXREG_COUNT
	.align		4
        /*003c*/ 	.byte	0x03, 0x1b
        /*003e*/ 	.short	0x00ff


	//----- nvinfo : EIATTR_NUM_BARRIERS
	.align		4
        /*0040*/ 	.byte	0x02, 0x4c
        /*0042*/ 	.byte	0x01
	.zero		1


	//----- nvinfo : EIATTR_MERCURY_ISA_VERSION
	.align		4
        /*0044*/ 	.byte	0x03, 0x5f
        /*0046*/ 	.short	0x0101


	//----- nvinfo : EIATTR_VRC_CTA_INIT_COUNT
	.align		4
        /*0048*/ 	.byte	0x02, 0x4a
	.zero		1
	.zero		1


	//----- nvinfo : EIATTR_EXIT_INSTR_OFFSETS
	.align		4
        /*004c*/ 	.byte	0x04, 0x1c
        /*004e*/ 	.short	(.L_15 - .L_14)


	//   ....[0]....
.L_14:
        /*0050*/ 	.word	0x00000240


	//   ....[1]....
        /*0054*/ 	.word	0x000003e0


	//   ....[2]....
        /*0058*/ 	.word	0x00000420


	//----- nvinfo : EIATTR_CBANK_PARAM_SIZE
	.align		4
.L_15:
        /*005c*/ 	.byte	0x03, 0x19
        /*005e*/ 	.short	0x0014


	//----- nvinfo : EIATTR_PARAM_CBANK
	.align		4
        /*0060*/ 	.byte	0x04, 0x0a
        /*0062*/ 	.short	(.L_17 - .L_16)
	.align		4
.L_16:
        /*0064*/ 	.word	index@(.nv.constant0._Z8reduceV2ILj256EEvPfS0_i)
        /*0068*/ 	.short	0x0380
        /*006a*/ 	.short	0x0014


	//----- nvinfo : EIATTR_SW_WAR
	.align		4
.L_17:
        /*006c*/ 	.byte	0x04, 0x36
        /*006e*/ 	.short	(.L_19 - .L_18)
.L_18:
        /*0070*/ 	.word	0x00000008
.L_19:


//--------------------- .nv.callgraph             --------------------------
	.section	.nv.callgraph,"",@"SHT_CUDA_CALLGRAPH"
	.align	4
	.sectionentsize	8
	.align		4
        /*0000*/ 	.word	0x00000000
	.align		4
        /*0004*/ 	.word	0xffffffff
	.align		4
        /*0008*/ 	.word	0x00000000
	.align		4
        /*000c*/ 	.word	0xfffffffe
	.align		4
        /*0010*/ 	.word	0x00000000
	.align		4
        /*0014*/ 	.word	0xfffffffd
	.align		4
        /*0018*/ 	.word	0x00000000
	.align		4
        /*001c*/ 	.word	0xfffffffc


//--------------------- .text._Z8reduceV2ILj256EEvPfS0_i --------------------------
	.section	.text._Z8reduceV2ILj256EEvPfS0_i,"ax",@progbits
	.align	128
        .global         _Z8reduceV2ILj256EEvPfS0_i
        .type           _Z8reduceV2ILj256EEvPfS0_i,@function
        .size           _Z8reduceV2ILj256EEvPfS0_i,(.L_x_1 - _Z8reduceV2ILj256EEvPfS0_i)
        .other          _Z8reduceV2ILj256EEvPfS0_i,@"STO_CUDA_ENTRY STV_DEFAULT"
_Z8reduceV2ILj256EEvPfS0_i:
.text._Z8reduceV2ILj256EEvPfS0_i:
[----:B------:R-:W-:Y:S01]  /*0000*/  LDC R1, c[0x0][0x37c] ;  /* 0x0000df00ff017b82 */ /* 0x000fe20000000800 */
[----:B------:R-:W0:Y:S07]  /*0010*/  S2R R0, SR_TID.X ;  /* 0x0000000000007919 */ /* 0x000e2e0000002100 */
[----:B------:R-:W1:Y:S01]  /*0020*/  S2UR UR4, SR_CTAID.X ;  /* 0x00000000000479c3 */ /* 0x000e620000002500 */
[----:B------:R-:W2:Y:S01]  /*0030*/  LDCU UR5, c[0x0][0x390] ;  /* 0x00007200ff0577ac */ /* 0x000ea20008000800 */
[----:B------:R-:W3:Y:S06]  /*0040*/  LDCU.64 UR6, c[0x0][0x358] ;  /* 0x00006b00ff0677ac */ /* 0x000eec0008000a00 */
[----:B------:R-:W1:Y:S02]  /*0050*/  LDC R2, c[0x0][0x360] ;  /* 0x0000d800ff027b82 */ /* 0x000e640000000800 */
[----:B-1----:R-:W-:-:S05]  /*0060*/  IMAD R3, R2, UR4, RZ ;  /* 0x0000000402037c24 */ /* 0x002fca000f8e02ff */
[----:B0-----:R-:W-:-:S04]  /*0070*/  LEA R3, R3, R0, 0x1 ;  /* 0x0000000003037211 */ /* 0x001fc800078e08ff */
[----:B------:R-:W-:-:S04]  /*0080*/  IADD3 R7, PT, PT, R3, R2, RZ ;  /* 0x0000000203077210 */ /* 0x000fc80007ffe0ff */
[----:B--2---:R-:W-:-:S13]  /*0090*/  ISETP.GE.U32.AND P1, PT, R7, UR5, PT ;  /* 0x0000000507007c0c */ /* 0x004fda000bf26070 */
[----:B------:R-:W0:Y:S02]  /*00a0*/  @!P1 LDC.64 R4, c[0x0][0x380] ;  /* 0x0000e000ff049b82 */ /* 0x000e240000000a00 */
[----:B0-----:R-:W-:-:S04]  /*00b0*/  @!P1 IMAD.WIDE R2, R3, 0x4, R4 ;  /* 0x0000000403029825 */ /* 0x001fc800078e0204 */
[----:B------:R-:W-:Y:S02]  /*00c0*/  @!P1 IMAD.WIDE.U32 R4, R7, 0x4, R4 ;  /* 0x0000000407049825 */ /* 0x000fe400078e0004 */
[----:B---3--:R-:W2:Y:S04]  /*00d0*/  @!P1 LDG.E R2, desc[UR6][R2.64] ;  /* 0x0000000602029981 */ /* 0x008ea8000c1e1900 */
[----:B------:R-:W2:Y:S01]  /*00e0*/  @!P1 LDG.E R5, desc[UR6][R4.64] ;  /* 0x0000000604059981 */ /* 0x000ea2000c1e1900 */
[----:B------:R-:W0:Y:S01]  /*00f0*/  S2UR UR5, SR_CgaCtaId ;  /* 0x00000000000579c3 */ /* 0x000e220000008800 */
[----:B------:R-:W-:Y:S01]  /*0100*/  UMOV UR4, 0x400 ;  /* 0x0000040000047882 */ /* 0x000fe20000000000 */
[----:B------:R-:W-:Y:S01]  /*0110*/  HFMA2 R6, -RZ, RZ, 0, 0 ;  /* 0x00000000ff067431 */ /* 0x000fe200000001ff */
[----:B------:R-:W-:Y:S01]  /*0120*/  ISETP.GT.U32.AND P0, PT, R0, 0x7f, PT ;  /* 0x0000007f0000780c */ /* 0x000fe20003f04070 */
[----:B0-----:R-:W-:-:S06]  /*0130*/  ULEA UR4, UR5, UR4, 0x18 ;  /* 0x0000000405047291 */ /* 0x001fcc000f8ec0ff */
[----:B------:R-:W-:Y:S01]  /*0140*/  LEA R7, R0, UR4, 0x2 ;  /* 0x0000000400077c11 */ /* 0x000fe2000f8e10ff */
[----:B--2---:R-:W-:Y:S01]  /*0150*/  @!P1 FADD R6, R2, R5 ;  /* 0x0000000502069221 */ /* 0x004fe20000000000 */
[----:B------:R-:W-:-:S04]  /*0160*/  ISETP.GT.U32.AND P1, PT, R0, 0x3f, PT ;  /* 0x0000003f0000780c */ /* 0x000fc80003f24070 */
[----:B------:R-:W-:Y:S01]  /*0170*/  STS [R7], R6 ;  /* 0x0000000607007388 */ /* 0x000fe20000000800 */
[----:B------:R-:W-:Y:S06]  /*0180*/  BAR.SYNC.DEFER_BLOCKING 0x0 ;  /* 0x0000000000007b1d */ /* 0x000fec0000010000 */
[----:B------:R-:W-:Y:S04]  /*0190*/  @!P0 LDS R2, [R7] ;  /* 0x0000000007028984 */ /* 0x000fe80000000800 */
[----:B------:R-:W0:Y:S02]  /*01a0*/  @!P0 LDS R3, [R7+0x200] ;  /* 0x0002000007038984 */ /* 0x000e240000000800 */
[----:B0-----:R-:W-:-:S05]  /*01b0*/  @!P0 FADD R2, R2, R3 ;  /* 0x0000000302028221 */ /* 0x001fca0000000000 */
[----:B------:R-:W-:Y:S01]  /*01c0*/  @!P0 STS [R7], R2 ;  /* 0x0000000207008388 */ /* 0x000fe20000000800 */
[----:B------:R-:W-:Y:S01]  /*01d0*/  BAR.SYNC.DEFER_BLOCKING 0x0 ;  /* 0x0000000000007b1d */ /* 0x000fe20000010000 */
[----:B------:R-:W-:-:S05]  /*01e0*/  ISETP.GT.U32.AND P0, PT, R0, 0x1f, PT ;  /* 0x0000001f0000780c */ /* 0x000fca0003f04070 */
[----:B------:R-:W-:Y:S04]  /*01f0*/  @!P1 LDS R3, [R7] ;  /* 0x0000000007039984 */ /* 0x000fe80000000800 */
[----:B------:R-:W0:Y:S02]  /*0200*/  @!P1 LDS R4, [R7+0x100] ;  /* 0x0001000007049984 */ /* 0x000e240000000800 */
[----:B0-----:R-:W-:-:S05]  /*0210*/  @!P1 FADD R4, R3, R4 ;  /* 0x0000000403049221 */ /* 0x001fca0000000000 */
[----:B------:R0:W-:Y:S01]  /*0220*/  @!P1 STS [R7], R4 ;  /* 0x0000000407009388 */ /* 0x0001e20000000800 */
[----:B------:R-:W-:Y:S06]  /*0230*/  BAR.SYNC.DEFER_BLOCKING 0x0 ;  /* 0x0000000000007b1d */ /* 0x000fec0000010000 */
[----:B------:R-:W-:Y:S05]  /*0240*/  @P0 EXIT ;  /* 0x000000000000094d */ /* 0x000fea0003800000 */
[----:B------:R-:W-:Y:S01]  /*0250*/  LDS R2, [R7] ;  /* 0x0000000007027984 */ /* 0x000fe20000000800 */
[----:B------:R-:W-:-:S03]  /*0260*/  ISETP.NE.AND P0, PT, R0, RZ, PT ;  /* 0x000000ff0000720c */ /* 0x000fc60003f05270 */
[----:B------:R-:W1:Y:S02]  /*0270*/  LDS R3, [R7+0x80] ;  /* 0x0000800007037984 */ /* 0x000e640000000800 */
[----:B-1----:R-:W-:-:S05]  /*0280*/  FADD R2, R2, R3 ;  /* 0x0000000302027221 */ /* 0x002fca0000000000 */
[----:B------:R-:W-:Y:S04]  /*0290*/  STS [R7], R2 ;  /* 0x0000000207007388 */ /* 0x000fe80000000800 */
[----:B------:R-:W-:Y:S04]  /*02a0*/  LDS R3, [R7] ;  /* 0x0000000007037984 */ /* 0x000fe80000000800 */
[----:B0-----:R-:W0:Y:S02]  /*02b0*/  LDS R4, [R7+0x40] ;  /* 0x0000400007047984 */ /* 0x001e240000000800 */
[----:B0-----:R-:W-:-:S05]  /*02c0*/  FADD R4, R3, R4 ;  /* 0x0000000403047221 */ /* 0x001fca0000000000 */
[----:B------:R-:W-:Y:S04]  /*02d0*/  STS [R7], R4 ;  /* 0x0000000407007388 */ /* 0x000fe80000000800 */
[----:B------:R-:W-:Y:S04]  /*02e0*/  LDS R3, [R7] ;  /* 0x0000000007037984 */ /* 0x000fe80000000800 */
[----:B------:R-:W0:Y:S02]  /*02f0*/  LDS R6, [R7+0x20] ;  /* 0x0000200007067984 */ /* 0x000e240000000800 */
        /* <DEDUP_REMOVED lines=13> */
[----:B------:R0:W-:Y:S01]  /*03d0*/  STS [R7], R4 ;  /* 0x0000000407007388 */ /* 0x0001e20000000800 */
[----:B------:R-:W-:Y:S05]  /*03e0*/  @P0 EXIT ;  /* 0x000000000000094d */ /* 0x000fea0003800000 */
[----:B------:R-:W1:Y:S01]  /*03f0*/  LDS R5, [UR4] ;  /* 0x00000004ff057984 */ /* 0x000e620008000800 */
[----:B------:R-:W1:Y:S03]  /*0400*/  LDC.64 R2, c[0x0][0x388] ;  /* 0x0000e200ff027b82 */ /* 0x000e660000000a00 */
[----:B-1----:R-:W-:Y:S01]  /*0410*/  REDG.E.ADD.F32.FTZ.RN.STRONG.GPU desc[UR6][R2.64], R5 ;  /* 0x00000005020079a6 */ /* 0x002fe2000c12f306 */
[----:B------:R-:W-:Y:S05]  /*0420*/  EXIT ;  /* 0x000000000000794d */ /* 0x000fea0003800000 */
.L_x_0:
[----:B------:R-:W-:-:S00]  /*0430*/  BRA `(.L_x_0) ;  /* 0xfffffffc00fc7947 */ /* 0x000fc0000383ffff */
[----:B------:R-:W-:-:S00]  /*0440*/  NOP ;  /* 0x0000000000007918 */ /* 0x000fc00000000000 */
        /* <DEDUP_REMOVED lines=11> */
.L_x_1:


//--------------------- .nv.shared._Z8reduceV2ILj256EEvPfS0_i --------------------------
	.section	.nv.shared._Z8reduceV2ILj256EEvPfS0_i,"aw",@nobits
	.sectionflags	@""
	.align	16
	.zero		1024


//--------------------- .nv.shared.reserved.0     --------------------------
	.section	.nv.shared.reserved.0,"aw",@nobits
	.weak		__nv_reservedSMEM_offset_0_alias
	.size		__nv_reservedSMEM_offset_0_alias, 0, 64
	.other		__nv_reservedSMEM_offset_0_alias,@"STO_CUDA_RESERVED_SHARED STV_DEFAULT"
__nv_reservedSMEM_offset_0_alias:
	.zero		0
	.zero		64


//--------------------- .nv.constant0._Z8reduceV2ILj256EEvPfS0_i --------------------------
	.section	.nv.constant0._Z8reduceV2ILj256EEvPfS0_i,"a",@progbits
	.sectionflags	@""
	.align	4
.nv.constant0._Z8reduceV2ILj256EEvPfS0_i:
	.zero		916


//--------------------- SYMBOLS --------------------------

	.type		.nv.reservedSmem.offset0,@object
	.size		.nv.reservedSmem.offset0,0x4
	.type		.nv.reservedSmem.cap,@object
	.size		.nv.reservedSmem.cap,0x4
